//
// Generated by NVIDIA NVVM Compiler
//
// Compiler Build ID: CL-36424714
// Cuda compilation tools, release 13.0, V13.0.88
// Based on NVVM 20.0.0
//

.version 9.0
.target sm_100
.address_size 64

	// .globl	_Z15rasterizeKernelPK12VertexDevicePKiiiiP11PixelDevice

.visible .entry _Z15rasterizeKernelPK12VertexDevicePKiiiiP11PixelDevice(
	.param .u64 .ptr .align 1 _Z15rasterizeKernelPK12VertexDevicePKiiiiP11PixelDevice_param_0,
	.param .u64 .ptr .align 1 _Z15rasterizeKernelPK12VertexDevicePKiiiiP11PixelDevice_param_1,
	.param .u32 _Z15rasterizeKernelPK12VertexDevicePKiiiiP11PixelDevice_param_2,
	.param .u32 _Z15rasterizeKernelPK12VertexDevicePKiiiiP11PixelDevice_param_3,
	.param .u32 _Z15rasterizeKernelPK12VertexDevicePKiiiiP11PixelDevice_param_4,
	.param .u64 .ptr .align 1 _Z15rasterizeKernelPK12VertexDevicePKiiiiP11PixelDevice_param_5
)
{
	.reg .pred 	%p<15>;
	.reg .b32 	%r<36>;
	.reg .b32 	%f<47>;
	.reg .b64 	%rd<18>;

	ld.param.u64 	%rd3, [_Z15rasterizeKernelPK12VertexDevicePKiiiiP11PixelDevice_param_0];
	ld.param.u64 	%rd4, [_Z15rasterizeKernelPK12VertexDevicePKiiiiP11PixelDevice_param_1];
	ld.param.u32 	%r18, [_Z15rasterizeKernelPK12VertexDevicePKiiiiP11PixelDevice_param_2];
	ld.param.u32 	%r16, [_Z15rasterizeKernelPK12VertexDevicePKiiiiP11PixelDevice_param_3];
	ld.param.u32 	%r17, [_Z15rasterizeKernelPK12VertexDevicePKiiiiP11PixelDevice_param_4];
	ld.param.u64 	%rd5, [_Z15rasterizeKernelPK12VertexDevicePKiiiiP11PixelDevice_param_5];
	mov.u32 	%r1, %ctaid.x;
	setp.ge.s32 	%p1, %r1, %r18;
	@%p1 bra 	$L__BB0_13;
	cvta.to.global.u64 	%rd6, %rd4;
	cvta.to.global.u64 	%rd7, %rd3;
	mul.lo.s32 	%r19, %r1, 3;
	mul.wide.u32 	%rd8, %r19, 4;
	add.s64 	%rd9, %rd6, %rd8;
	ld.global.u32 	%r20, [%rd9];
	ld.global.u32 	%r21, [%rd9+4];
	ld.global.u32 	%r22, [%rd9+8];
	mul.wide.s32 	%rd10, %r20, 12;
	add.s64 	%rd11, %rd7, %rd10;
	ld.global.f32 	%f19, [%rd11];
	ld.global.f32 	%f1, [%rd11+4];
	ld.global.f32 	%f2, [%rd11+8];
	mul.wide.s32 	%rd12, %r21, 12;
	add.s64 	%rd13, %rd7, %rd12;
	ld.global.f32 	%f20, [%rd13];
	ld.global.f32 	%f21, [%rd13+4];
	ld.global.f32 	%f3, [%rd13+8];
	mul.wide.s32 	%rd14, %r22, 12;
	add.s64 	%rd15, %rd7, %rd14;
	ld.global.f32 	%f4, [%rd15];
	ld.global.f32 	%f5, [%rd15+4];
	ld.global.f32 	%f6, [%rd15+8];
	min.f32 	%f22, %f19, %f20;
	min.f32 	%f23, %f22, %f4;
	cvt.rmi.f32.f32 	%f24, %f23;
	cvt.rzi.s32.f32 	%r23, %f24;
	max.s32 	%r2, %r23, 0;
	add.s32 	%r24, %r16, -1;
	max.f32 	%f25, %f19, %f20;
	max.f32 	%f26, %f25, %f4;
	cvt.rpi.f32.f32 	%f27, %f26;
	cvt.rzi.s32.f32 	%r25, %f27;
	min.s32 	%r3, %r24, %r25;
	min.f32 	%f7, %f1, %f21;
	add.s32 	%r26, %r17, -1;
	max.f32 	%f28, %f1, %f21;
	max.f32 	%f29, %f28, %f5;
	cvt.rpi.f32.f32 	%f30, %f29;
	cvt.rzi.s32.f32 	%r27, %f30;
	min.s32 	%r4, %r26, %r27;
	sub.f32 	%f8, %f21, %f5;
	sub.f32 	%f9, %f19, %f4;
	sub.f32 	%f10, %f4, %f20;
	sub.f32 	%f31, %f1, %f5;
	mul.f32 	%f32, %f10, %f31;
	fma.rn.f32 	%f11, %f9, %f8, %f32;
	abs.f32 	%f33, %f11;
	setp.lt.f32 	%p2, %f33, 0f358637BD;
	@%p2 bra 	$L__BB0_13;
	min.f32 	%f34, %f7, %f5;
	cvt.rmi.f32.f32 	%f35, %f34;
	cvt.rzi.s32.f32 	%r28, %f35;
	max.s32 	%r29, %r28, 0;
	mov.u32 	%r30, %tid.x;
	add.s32 	%r33, %r29, %r30;
	setp.gt.s32 	%p3, %r33, %r4;
	@%p3 bra 	$L__BB0_13;
	sub.f32 	%f12, %f5, %f1;
	mov.u32 	%r6, %ntid.x;
	cvta.to.global.u64 	%rd1, %rd5;
$L__BB0_4:
	setp.gt.s32 	%p4, %r2, %r3;
	@%p4 bra 	$L__BB0_12;
	cvt.rn.f32.s32 	%f36, %r33;
	sub.f32 	%f37, %f36, %f5;
	mul.f32 	%f13, %f10, %f37;
	mul.f32 	%f14, %f9, %f37;
	mul.lo.s32 	%r8, %r33, %r16;
	mov.u32 	%r34, %r2;
$L__BB0_6:
	mov.u32 	%r9, %r34;
	cvt.rn.f32.u32 	%f38, %r9;
	sub.f32 	%f39, %f38, %f4;
	fma.rn.f32 	%f40, %f8, %f39, %f13;
	div.rn.f32 	%f15, %f40, %f11;
	fma.rn.f32 	%f41, %f12, %f39, %f14;
	div.rn.f32 	%f16, %f41, %f11;
	mov.f32 	%f42, 0f3F800000;
	sub.f32 	%f43, %f42, %f15;
	sub.f32 	%f17, %f43, %f16;
	setp.ltu.f32 	%p5, %f15, 0f00000000;
	setp.ltu.f32 	%p6, %f16, 0f00000000;
	setp.ltu.f32 	%p7, %f17, 0f00000000;
	or.pred  	%p8, %p6, %p7;
	or.pred  	%p10, %p5, %p8;
	@%p10 bra 	$L__BB0_11;
	mul.f32 	%f44, %f3, %f16;
	fma.rn.f32 	%f45, %f2, %f15, %f44;
	fma.rn.f32 	%f18, %f6, %f17, %f45;
	add.s32 	%r31, %r9, %r8;
	mul.wide.s32 	%rd16, %r31, 8;
	add.s64 	%rd17, %rd1, %rd16;
	add.s64 	%rd2, %rd17, 4;
	ld.global.u32 	%r35, [%rd17+4];
	mov.b32 	%r11, %f18;
$L__BB0_8:
	mov.b32 	%f46, %r35;
	setp.geu.f32 	%p11, %f18, %f46;
	@%p11 bra 	$L__BB0_11;
	atom.relaxed.global.cas.b32 	%r13, [%rd2], %r35, %r11;
	setp.ne.s32 	%p12, %r35, %r13;
	mov.u32 	%r35, %r13;
	@%p12 bra 	$L__BB0_8;
	mov.b32 	%r32, -15415276;
	st.global.u32 	[%rd2+-4], %r32;
$L__BB0_11:
	add.s32 	%r34, %r9, 1;
	setp.ne.s32 	%p13, %r9, %r3;
	@%p13 bra 	$L__BB0_6;
$L__BB0_12:
	add.s32 	%r33, %r33, %r6;
	setp.le.s32 	%p14, %r33, %r4;
	@%p14 bra 	$L__BB0_4;
$L__BB0_13:
	ret;

}


// ===== COMPILED SASS (sm_100) =====

	.target	sm_100

	.elftype	@"ET_EXEC"


//--------------------- .note.nv.tkinfo           --------------------------
	.section	.note.nv.tkinfo,"",@"SHT_NOTE"
	.sectionflags	@"SHF_NOTE_NV_TKINFO"
	.tkinfo
        /*0018*/ 	.word	0x00000002
        /*0030*/ 	.string	""
        /*0030*/ 	.string	"ptxas"
        /*0030*/ 	.string	"Cuda compilation tools, release 13.0, V13.0.88"
        /*0030*/ 	.string	"Build cuda_13.0.r13.0/compiler.36424714_0"
        /*0030*/ 	.string	"-arch sm_100 -m 64 "



//--------------------- .note.nv.cuinfo           --------------------------
	.section	.note.nv.cuinfo,"",@"SHT_NOTE"
	.sectionflags	@"SHF_NOTE_NV_CUINFO"
        /*0018*/ 	.short	0x0002
        /*001a*/ 	.short	0x0064
        /*001c*/ 	.short	0x0082
	.zero		2


//--------------------- .nv.info                  --------------------------
	.section	.nv.info,"",@"SHT_CUDA_INFO"
	.align	4


	//----- nvinfo : EIATTR_REGCOUNT
	.align		4
        /*0000*/ 	.byte	0x04, 0x2f
        /*0002*/ 	.short	(.L_1 - .L_0)
	.align		4
.L_0:
        /*0004*/ 	.word	index@(_Z15rasterizeKernelPK12VertexDevicePKiiiiP11PixelDevice)
        /*0008*/ 	.word	0x00000020


	//----- nvinfo : EIATTR_FRAME_SIZE
	.align		4
.L_1:
        /*000c*/ 	.byte	0x04, 0x11
        /*000e*/ 	.short	(.L_3 - .L_2)
	.align		4
.L_2:
        /*0010*/ 	.word	index@($__internal_0_$__cuda_sm3x_div_rn_noftz_f32_slowpath)
        /*0014*/ 	.word	0x00000000


	//----- nvinfo : EIATTR_FRAME_SIZE
	.align		4
.L_3:
        /*0018*/ 	.byte	0x04, 0x11
        /*001a*/ 	.short	(.L_5 - .L_4)
	.align		4
.L_4:
        /*001c*/ 	.word	index@(_Z15rasterizeKernelPK12VertexDevicePKiiiiP11PixelDevice)
        /*0020*/ 	.word	0x00000000


	//----- nvinfo : EIATTR_MIN_STACK_SIZE
	.align		4
.L_5:
        /*0024*/ 	.byte	0x04, 0x12
        /*0026*/ 	.short	(.L_7 - .L_6)
	.align		4
.L_6:
        /*0028*/ 	.word	index@(_Z15rasterizeKernelPK12VertexDevicePKiiiiP11PixelDevice)
        /*002c*/ 	.word	0x00000000
.L_7:


//--------------------- .nv.compat                --------------------------
	.section	.nv.compat,"",@"SHT_CUDA_COMPAT_INFO"
	.align	4
        /*0000*/ 	.byte	0x02, 0x09, 0x00, 0x00, 0x02, 0x02, 0x01, 0x00, 0x02, 0x05, 0x05, 0x00, 0x03, 0x07, 0x01, 0x01
        /*0010*/ 	.byte	0x02, 0x03, 0x00, 0x00, 0x02, 0x06, 0x01, 0x00, 0x04, 0x0b, 0x08, 0x00, 0x01, 0x00, 0x00, 0x00
        /*0020*/ 	.byte	0x00, 0x00, 0x00, 0x00


//--------------------- .nv.info._Z15rasterizeKernelPK12VertexDevicePKiiiiP11PixelDevice --------------------------
	.section	.nv.info._Z15rasterizeKernelPK12VertexDevicePKiiiiP11PixelDevice,"",@"SHT_CUDA_INFO"
	.sectionflags	@""
	.align	4


	//----- nvinfo : EIATTR_CUDA_API_VERSION
	.align		4
        /*0000*/ 	.byte	0x04, 0x37
        /*0002*/ 	.short	(.L_9 - .L_8)
.L_8:
        /*0004*/ 	.word	0x00000082


	//----- nvinfo : EIATTR_KPARAM_INFO
	.align		4
.L_9:
        /*0008*/ 	.byte	0x04, 0x17
        /*000a*/ 	.short	(.L_11 - .L_10)
.L_10:
        /*000c*/ 	.word	0x00000000
        /*0010*/ 	.short	0x0005
        /*0012*/ 	.short	0x0020
        /*0014*/ 	.byte	0x00, 0xf5, 0x21, 0x00


	//----- nvinfo : EIATTR_KPARAM_INFO
	.align		4
.L_11:
        /*0018*/ 	.byte	0x04, 0x17
        /*001a*/ 	.short	(.L_13 - .L_12)
.L_12:
        /*001c*/ 	.word	0x00000000
        /*0020*/ 	.short	0x0004
        /*0022*/ 	.short	0x0018
        /*0024*/ 	.byte	0x00, 0xf0, 0x11, 0x00


	//----- nvinfo : EIATTR_KPARAM_INFO
	.align		4
.L_13:
        /*0028*/ 	.byte	0x04, 0x17
        /*002a*/ 	.short	(.L_15 - .L_14)
.L_14:
        /*002c*/ 	.word	0x00000000
        /*0030*/ 	.short	0x0003
        /*0032*/ 	.short	0x0014
        /*0034*/ 	.byte	0x00, 0xf0, 0x11, 0x00


	//----- nvinfo : EIATTR_KPARAM_INFO
	.align		4
.L_15:
        /*0038*/ 	.byte	0x04, 0x17
        /*003a*/ 	.short	(.L_17 - .L_16)
.L_16:
        /*003c*/ 	.word	0x00000000
        /*0040*/ 	.short	0x0002
        /*0042*/ 	.short	0x0010
        /*0044*/ 	.byte	0x00, 0xf0, 0x11, 0x00


	//----- nvinfo : EIATTR_KPARAM_INFO
	.align		4
.L_17:
        /*0048*/ 	.byte	0x04, 0x17
        /*004a*/ 	.short	(.L_19 - .L_18)
.L_18:
        /*004c*/ 	.word	0x00000000
        /*0050*/ 	.short	0x0001
        /*0052*/ 	.short	0x0008
        /*0054*/ 	.byte	0x00, 0xf5, 0x21, 0x00


	//----- nvinfo : EIATTR_KPARAM_INFO
	.align		4
.L_19:
        /*0058*/ 	.byte	0x04, 0x17
        /*005a*/ 	.short	(.L_21 - .L_20)
.L_20:
        /*005c*/ 	.word	0x00000000
        /*0060*/ 	.short	0x0000
        /*0062*/ 	.short	0x0000
        /*0064*/ 	.byte	0x00, 0xf5, 0x21, 0x00


	//----- nvinfo : EIATTR_SPARSE_MMA_MASK
	.align		4
.L_21:
        /*0068*/ 	.byte	0x03, 0x50
        /*006a*/ 	.short	0x0000


	//----- nvinfo : EIATTR_MAXREG_COUNT
	.align		4
        /*006c*/ 	.byte	0x03, 0x1b
        /*006e*/ 	.short	0x00ff


	//----- nvinfo : EIATTR_MERCURY_ISA_VERSION
	.align		4
        /*0070*/ 	.byte	0x03, 0x5f
        /*0072*/ 	.short	0x0101


	//----- nvinfo : EIATTR_VRC_CTA_INIT_COUNT
	.align		4
        /*0074*/ 	.byte	0x02, 0x4a
	.zero		1
	.zero		1


	//----- nvinfo : EIATTR_EXIT_INSTR_OFFSETS
	.align		4
        /*0078*/ 	.byte	0x04, 0x1c
        /*007a*/ 	.short	(.L_23 - .L_22)


	//   ....[0]....
.L_22:
        /*007c*/ 	.word	0x00000040


	//   ....[1]....
        /*0080*/ 	.word	0x000001d0


	//   ....[2]....
        /*0084*/ 	.word	0x00000290


	//   ....[3]....
        /*0088*/ 	.word	0x00000820


	//----- nvinfo : EIATTR_CRS_STACK_SIZE
	.align		4
.L_23:
        /*008c*/ 	.byte	0x04, 0x1e
        /*008e*/ 	.short	(.L_25 - .L_24)
.L_24:
        /*0090*/ 	.word	0x00000000


	//----- nvinfo : EIATTR_CBANK_PARAM_SIZE
	.align		4
.L_25:
        /*0094*/ 	.byte	0x03, 0x19
        /*0096*/ 	.short	0x0028


	//----- nvinfo : EIATTR_PARAM_CBANK
	.align		4
        /*0098*/ 	.byte	0x04, 0x0a
        /*009a*/ 	.short	(.L_27 - .L_26)
	.align		4
.L_26:
        /*009c*/ 	.word	index@(.nv.constant0._Z15rasterizeKernelPK12VertexDevicePKiiiiP11PixelDevice)
        /*00a0*/ 	.short	0x0380
        /*00a2*/ 	.short	0x0028


	//----- nvinfo : EIATTR_SW_WAR
	.align		4
.L_27:
        /*00a4*/ 	.byte	0x04, 0x36
        /*00a6*/ 	.short	(.L_29 - .L_28)
.L_28:
        /*00a8*/ 	.word	0x00000008
.L_29:


//--------------------- .nv.callgraph             --------------------------
	.section	.nv.callgraph,"",@"SHT_CUDA_CALLGRAPH"
	.align	4
	.sectionentsize	8
	.align		4
        /*0000*/ 	.word	0x00000000
	.align		4
        /*0004*/ 	.word	0xffffffff
	.align		4
        /*0008*/ 	.word	0x00000000
	.align		4
        /*000c*/ 	.word	0xfffffffe
	.align		4
        /*0010*/ 	.word	0x00000000
	.align		4
        /*0014*/ 	.word	0xfffffffd
	.align		4
        /*0018*/ 	.word	0x00000000
	.align		4
        /*001c*/ 	.word	0xfffffffc


//--------------------- .text._Z15rasterizeKernelPK12VertexDevicePKiiiiP11PixelDevice --------------------------
	.section	.text._Z15rasterizeKernelPK12VertexDevicePKiiiiP11PixelDevice,"ax",@progbits
	.align	128
        .global         _Z15rasterizeKernelPK12VertexDevicePKiiiiP11PixelDevice
        .type           _Z15rasterizeKernelPK12VertexDevicePKiiiiP11PixelDevice,@function
        .size           _Z15rasterizeKernelPK12VertexDevicePKiiiiP11PixelDevice,(.L_x_23 - _Z15rasterizeKernelPK12VertexDevicePKiiiiP11PixelDevice)
        .other          _Z15rasterizeKernelPK12VertexDevicePKiiiiP11PixelDevice,@"STO_CUDA_ENTRY STV_DEFAULT"
_Z15rasterizeKernelPK12VertexDevicePKiiiiP11PixelDevice:
.text._Z15rasterizeKernelPK12VertexDevicePKiiiiP11PixelDevice:
[----:B------:R-:W-:Y:S01]  /*0000*/  LDC R1, c[0x0][0x37c] ;  /* 0x0000df00ff017b82 */ /* 0x000fe20000000800 */
[----:B------:R-:W0:Y:S01]  /*0010*/  S2R R3, SR_CTAID.X ;  /* 0x0000000000037919 */ /* 0x000e220000002500 */
[----:B------:R-:W0:Y:S02]  /*0020*/  LDCU UR4, c[0x0][0x390] ;  /* 0x00007200ff0477ac */ /* 0x000e240008000800 */
[----:B0-----:R-:W-:-:S13]  /*0030*/  ISETP.GE.AND P0, PT, R3, UR4, PT ;  /* 0x0000000403007c0c */ /* 0x001fda000bf06270 */
[----:B------:R-:W-:Y:S05]  /*0040*/  @P0 EXIT ;  /* 0x000000000000094d */ /* 0x000fea0003800000 */
[----:B------:R-:W0:Y:S01]  /*0050*/  LDC.64 R12, c[0x0][0x388] ;  /* 0x0000e200ff0c7b82 */ /* 0x000e220000000a00 */
[----:B------:R-:W1:Y:S01]  /*0060*/  LDCU.64 UR4, c[0x0][0x358] ;  /* 0x00006b00ff0477ac */ /* 0x000e620008000a00 */
[----:B------:R-:W-:-:S06]  /*0070*/  IMAD R3, R3, 0x3, RZ ;  /* 0x0000000303037824 */ /* 0x000fcc00078e02ff */
[----:B------:R-:W2:Y:S01]  /*0080*/  LDC.64 R6, c[0x0][0x380] ;  /* 0x0000e000ff067b82 */ /* 0x000ea20000000a00 */
[----:B0-----:R-:W-:-:S05]  /*0090*/  IMAD.WIDE.U32 R12, R3, 0x4, R12 ;  /* 0x00000004030c7825 */ /* 0x001fca00078e000c */
[----:B-1----:R-:W2:Y:S04]  /*00a0*/  LDG.E R5, desc[UR4][R12.64] ;  /* 0x000000040c057981 */ /* 0x002ea8000c1e1900 */
[----:B------:R-:W3:Y:S04]  /*00b0*/  LDG.E R3, desc[UR4][R12.64+0x8] ;  /* 0x000008040c037981 */ /* 0x000ee8000c1e1900 */
[----:B------:R-:W4:Y:S01]  /*00c0*/  LDG.E R9, desc[UR4][R12.64+0x4] ;  /* 0x000004040c097981 */ /* 0x000f22000c1e1900 */
[----:B--2---:R-:W-:-:S04]  /*00d0*/  IMAD.WIDE R4, R5, 0xc, R6 ;  /* 0x0000000c05047825 */ /* 0x004fc800078e0206 */
[--C-:B---3--:R-:W-:Y:S01]  /*00e0*/  IMAD.WIDE R2, R3, 0xc, R6.reuse ;  /* 0x0000000c03027825 */ /* 0x108fe200078e0206 */
[----:B------:R-:W2:Y:S03]  /*00f0*/  LDG.E R0, desc[UR4][R4.64+0x4] ;  /* 0x0000040404007981 */ /* 0x000ea6000c1e1900 */
[----:B----4-:R-:W-:Y:S01]  /*0100*/  IMAD.WIDE R6, R9, 0xc, R6 ;  /* 0x0000000c09067825 */ /* 0x010fe200078e0206 */
[----:B------:R-:W2:Y:S04]  /*0110*/  LDG.E R21, desc[UR4][R2.64+0x4] ;  /* 0x0000040402157981 */ /* 0x000ea8000c1e1900 */
[----:B------:R-:W3:Y:S04]  /*0120*/  LDG.E R9, desc[UR4][R6.64] ;  /* 0x0000000406097981 */ /* 0x000ee8000c1e1900 */
[----:B------:R-:W3:Y:S04]  /*0130*/  LDG.E R20, desc[UR4][R2.64] ;  /* 0x0000000402147981 */ /* 0x000ee8000c1e1900 */
[----:B------:R-:W4:Y:S04]  /*0140*/  LDG.E R8, desc[UR4][R6.64+0x4] ;  /* 0x0000040406087981 */ /* 0x000f28000c1e1900 */
[----:B------:R-:W5:Y:S01]  /*0150*/  LDG.E R11, desc[UR4][R4.64] ;  /* 0x00000004040b7981 */ /* 0x000f62000c1e1900 */
[--C-:B--2---:R-:W-:Y:S01]  /*0160*/  FADD R10, R0, -R21.reuse ;  /* 0x80000015000a7221 */ /* 0x104fe20000000000 */
[----:B---3--:R-:W-:Y:S01]  /*0170*/  FADD R19, -R9, R20 ;  /* 0x0000001409137221 */ /* 0x008fe20000000100 */
[----:B----4-:R-:W-:-:S03]  /*0180*/  FADD R18, R8, -R21 ;  /* 0x8000001508127221 */ /* 0x010fc60000000000 */
[----:B------:R-:W-:Y:S01]  /*0190*/  FMUL R23, R19, R10 ;  /* 0x0000000a13177220 */ /* 0x000fe20000400000 */
[----:B-----5:R-:W-:-:S04]  /*01a0*/  FADD R17, R11, -R20 ;  /* 0x800000140b117221 */ /* 0x020fc80000000000 */
[----:B------:R-:W-:-:S05]  /*01b0*/  FFMA R23, R18, R17, R23 ;  /* 0x0000001112177223 */ /* 0x000fca0000000017 */
[----:B------:R-:W-:-:S13]  /*01c0*/  FSETP.GEU.AND P0, PT, |R23|, 9.9999999747524270788e-07, PT ;  /* 0x358637bd1700780b */ /* 0x000fda0003f0e200 */
[----:B------:R-:W-:Y:S05]  /*01d0*/  @!P0 EXIT ;  /* 0x000000000000894d */ /* 0x000fea0003800000 */
[----:B------:R-:W0:Y:S01]  /*01e0*/  S2R R13, SR_TID.X ;  /* 0x00000000000d7919 */ /* 0x000e220000002100 */
[CC--:B------:R-:W-:Y:S01]  /*01f0*/  FMNMX R10, R0.reuse, R8.reuse, PT ;  /* 0x00000008000a7209 */ /* 0x0c0fe20003800000 */
[----:B------:R-:W1:Y:S01]  /*0200*/  LDC R15, c[0x0][0x398] ;  /* 0x0000e600ff0f7b82 */ /* 0x000e620000000800 */
[----:B------:R-:W-:Y:S02]  /*0210*/  FMNMX3 R8, R0, R8, R21, !PT ;  /* 0x0000000800087276 */ /* 0x000fe40007800015 */
[----:B------:R-:W-:-:S04]  /*0220*/  FMNMX R10, R21, R10, PT ;  /* 0x0000000a150a7209 */ /* 0x000fc80003800000 */
[----:B------:R-:W1:Y:S08]  /*0230*/  F2I.CEIL.NTZ R8, R8 ;  /* 0x0000000800087305 */ /* 0x000e70000020b100 */
[----:B------:R-:W2:Y:S01]  /*0240*/  F2I.FLOOR.NTZ R10, R10 ;  /* 0x0000000a000a7305 */ /* 0x000ea20000207100 */
[----:B-1----:R-:W-:Y:S02]  /*0250*/  VIADDMNMX R16, R15, 0xffffffff, R8, PT ;  /* 0xffffffff0f107846 */ /* 0x002fe40003800108 */
[----:B--2---:R-:W-:-:S05]  /*0260*/  VIMNMX R12, PT, PT, RZ, R10, !PT ;  /* 0x0000000aff0c7248 */ /* 0x004fca0007fe0100 */
[----:B0-----:R-:W-:-:S05]  /*0270*/  IMAD.IADD R13, R12, 0x1, R13 ;  /* 0x000000010c0d7824 */ /* 0x001fca00078e020d */
[----:B------:R-:W-:-:S13]  /*0280*/  ISETP.GT.AND P0, PT, R13, R16, PT ;  /* 0x000000100d00720c */ /* 0x000fda0003f04270 */
[----:B------:R-:W-:Y:S05]  /*0290*/  @P0 EXIT ;  /* 0x000000000000094d */ /* 0x000fea0003800000 */
[----:B------:R0:W5:Y:S01]  /*02a0*/  LDG.E R15, desc[UR4][R4.64+0x8] ;  /* 0x00000804040f7981 */ /* 0x000162000c1e1900 */
[----:B------:R-:W1:Y:S03]  /*02b0*/  LDC R25, c[0x0][0x394] ;  /* 0x0000e500ff197b82 */ /* 0x000e660000000800 */
[----:B------:R0:W5:Y:S04]  /*02c0*/  LDG.E R14, desc[UR4][R6.64+0x8] ;  /* 0x00000804060e7981 */ /* 0x000168000c1e1900 */
[----:B------:R0:W5:Y:S01]  /*02d0*/  LDG.E R12, desc[UR4][R2.64+0x8] ;  /* 0x00000804020c7981 */ /* 0x000162000c1e1900 */
[CCC-:B------:R-:W-:Y:S01]  /*02e0*/  FMNMX3 R8, R11.reuse, R9.reuse, R20.reuse, PT ;  /* 0x000000090b087276 */ /* 0x1c0fe20003800014 */
[----:B------:R-:W2:Y:S01]  /*02f0*/  LDCU UR6, c[0x0][0x360] ;  /* 0x00006c00ff0677ac */ /* 0x000ea20008000800 */
[----:B------:R-:W-:Y:S01]  /*0300*/  FMNMX3 R22, R11, R9, R20, !PT ;  /* 0x000000090b167276 */ /* 0x000fe20007800014 */
[----:B------:R-:W-:-:S03]  /*0310*/  FADD R11, -R0, R21 ;  /* 0x00000015000b7221 */ /* 0x000fc60000000100 */
[----:B------:R-:W1:Y:S08]  /*0320*/  F2I.CEIL.NTZ R10, R22 ;  /* 0x00000016000a7305 */ /* 0x000e70000020b100 */
[----:B------:R-:W3:Y:S01]  /*0330*/  F2I.FLOOR.NTZ R8, R8 ;  /* 0x0000000800087305 */ /* 0x000ee20000207100 */
[----:B-1----:R-:W-:Y:S02]  /*0340*/  VIADDMNMX R10, R25, 0xffffffff, R10, PT ;  /* 0xffffffff190a7846 */ /* 0x002fe4000380010a */
[----:B0-23--:R-:W-:-:S07]  /*0350*/  VIMNMX R9, PT, PT, RZ, R8, !PT ;  /* 0x00000008ff097248 */ /* 0x00dfce0007fe0100 */
.L_x_10:
[----:B------:R-:W-:-:S13]  /*0360*/  ISETP.GT.AND P0, PT, R9, R10, PT ;  /* 0x0000000a0900720c */ /* 0x000fda0003f04270 */
[----:B01----:R-:W-:Y:S05]  /*0370*/  @P0 BRA `(.L_x_0) ;  /* 0x00000004001c0947 */ /* 0x003fea0003800000 */
[----:B------:R-:W-:Y:S01]  /*0380*/  I2FP.F32.S32 R0, R13 ;  /* 0x0000000d00007245 */ /* 0x000fe20000201400 */
[----:B------:R-:W-:Y:S01]  /*0390*/  BSSY B0, `(.L_x_0) ;  /* 0x0000045000007945 */ /* 0x000fe20003800000 */
[----:B------:R-:W-:-:S03]  /*03a0*/  IMAD.MOV.U32 R8, RZ, RZ, R9 ;  /* 0x000000ffff087224 */ /* 0x000fc600078e0009 */
[----:B------:R-:W-:-:S04]  /*03b0*/  FADD R0, -R21, R0 ;  /* 0x0000000015007221 */ /* 0x000fc80000000100 */
[-C--:B------:R-:W-:Y:S01]  /*03c0*/  FMUL R7, R19, R0.reuse ;  /* 0x0000000013077220 */ /* 0x080fe20000400000 */
[----:B------:R-:W-:-:S07]  /*03d0*/  FMUL R6, R17, R0 ;  /* 0x0000000011067220 */ /* 0x000fce0000400000 */
.L_x_9:
[----:B01----:R-:W0:Y:S01]  /*03e0*/  MUFU.RCP R2, R23 ;  /* 0x0000001700027308 */ /* 0x003e220000001000 */
[----:B------:R-:W-:Y:S01]  /*03f0*/  I2FP.F32.U32 R3, R8 ;  /* 0x0000000800037245 */ /* 0x000fe20000201000 */
[----:B------:R-:W-:Y:S04]  /*0400*/  BSSY.RECONVERGENT B1, `(.L_x_1) ;  /* 0x000000e000017945 */ /* 0x000fe80003800200 */
[----:B------:R-:W-:-:S04]  /*0410*/  FADD R4, -R20, R3 ;  /* 0x0000000314047221 */ /* 0x000fc80000000100 */
[----:B------:R-:W-:-:S04]  /*0420*/  FFMA R0, R18, R4, R7 ;  /* 0x0000000412007223 */ /* 0x000fc80000000007 */
[----:B------:R-:W1:Y:S01]  /*0430*/  FCHK P0, R0, R23 ;  /* 0x0000001700007302 */ /* 0x000e620000000000 */
[----:B0-----:R-:W-:-:S04]  /*0440*/  FFMA R3, -R23, R2, 1 ;  /* 0x3f80000017037423 */ /* 0x001fc80000000102 */
[----:B------:R-:W-:-:S04]  /*0450*/  FFMA R3, R2, R3, R2 ;  /* 0x0000000302037223 */ /* 0x000fc80000000002 */
[----:B------:R-:W-:-:S04]  /*0460*/  FFMA R22, R0, R3, RZ ;  /* 0x0000000300167223 */ /* 0x000fc800000000ff */
[----:B------:R-:W-:-:S04]  /*0470*/  FFMA R2, -R23, R22, R0 ;  /* 0x0000001617027223 */ /* 0x000fc80000000100 */
[----:B------:R-:W-:Y:S01]  /*0480*/  FFMA R22, R3, R2, R22 ;  /* 0x0000000203167223 */ /* 0x000fe20000000016 */
[----:B-1----:R-:W-:Y:S06]  /*0490*/  @!P0 BRA `(.L_x_2) ;  /* 0x0000000000108947 */ /* 0x002fec0003800000 */
[----:B------:R-:W-:Y:S01]  /*04a0*/  IMAD.MOV.U32 R3, RZ, RZ, R23 ;  /* 0x000000ffff037224 */ /* 0x000fe200078e0017 */
[----:B------:R-:W-:-:S07]  /*04b0*/  MOV R5, 0x4d0 ;  /* 0x000004d000057802 */ /* 0x000fce0000000f00 */
[----:B-----5:R-:W-:Y:S05]  /*04c0*/  CALL.REL.NOINC `($__internal_0_$__cuda_sm3x_div_rn_noftz_f32_slowpath) ;  /* 0x0000000000d87944 */ /* 0x020fea0003c00000 */
[----:B------:R-:W-:-:S07]  /*04d0*/  IMAD.MOV.U32 R22, RZ, RZ, R0 ;  /* 0x000000ffff167224 */ /* 0x000fce00078e0000 */
.L_x_2:
[----:B------:R-:W-:Y:S05]  /*04e0*/  BSYNC.RECONVERGENT B1 ;  /* 0x0000000000017941 */ /* 0x000fea0003800200 */
.L_x_1:
[----:B------:R-:W0:Y:S01]  /*04f0*/  MUFU.RCP R0, R23 ;  /* 0x0000001700007308 */ /* 0x000e220000001000 */
[----:B------:R-:W-:Y:S01]  /*0500*/  FFMA R4, R11, R4, R6 ;  /* 0x000000040b047223 */ /* 0x000fe20000000006 */
[----:B------:R-:W-:Y:S06]  /*0510*/  BSSY.RECONVERGENT B1, `(.L_x_3) ;  /* 0x000000d000017945 */ /* 0x000fec0003800200 */
        /* <DEDUP_REMOVED lines=8> */
[----:B------:R-:W-:Y:S01]  /*05a0*/  MOV R5, 0x5d0 ;  /* 0x000005d000057802 */ /* 0x000fe20000000f00 */
[----:B------:R-:W-:-:S07]  /*05b0*/  IMAD.MOV.U32 R3, RZ, RZ, R23 ;  /* 0x000000ffff037224 */ /* 0x000fce00078e0017 */
[----:B-----5:R-:W-:Y:S05]  /*05c0*/  CALL.REL.NOINC `($__internal_0_$__cuda_sm3x_div_rn_noftz_f32_slowpath) ;  /* 0x0000000000987944 */ /* 0x020fea0003c00000 */
[----:B------:R-:W-:-:S07]  /*05d0*/  IMAD.MOV.U32 R5, RZ, RZ, R0 ;  /* 0x000000ffff057224 */ /* 0x000fce00078e0000 */
.L_x_4:
[----:B------:R-:W-:Y:S05]  /*05e0*/  BSYNC.RECONVERGENT B1 ;  /* 0x0000000000017941 */ /* 0x000fea0003800200 */
.L_x_3:
[----:B------:R-:W-:Y:S01]  /*05f0*/  FADD R0, -R22, 1 ;  /* 0x3f80000016007421 */ /* 0x000fe20000000100 */
[----:B------:R-:W-:Y:S03]  /*0600*/  BSSY B1, `(.L_x_5) ;  /* 0x000001a000017945 */ /* 0x000fe60003800000 */
[----:B------:R-:W-:-:S05]  /*0610*/  FADD R24, R0, -R5 ;  /* 0x8000000500187221 */ /* 0x000fca0000000000 */
[----:B------:R-:W-:-:S04]  /*0620*/  FSETP.GE.AND P0, PT, R24, RZ, PT ;  /* 0x000000ff1800720b */ /* 0x000fc80003f06000 */
[----:B------:R-:W-:-:S04]  /*0630*/  FSETP.LTU.OR P0, PT, R5, RZ, !P0 ;  /* 0x000000ff0500720b */ /* 0x000fc80004709400 */
[----:B------:R-:W-:-:S13]  /*0640*/  FSETP.LTU.OR P0, PT, R22, RZ, P0 ;  /* 0x000000ff1600720b */ /* 0x000fda0000709400 */
[----:B------:R-:W-:Y:S05]  /*0650*/  @P0 BRA `(.L_x_6) ;  /* 0x0000000000500947 */ /* 0x000fea0003800000 */
[----:B------:R-:W0:Y:S01]  /*0660*/  LDC.64 R2, c[0x0][0x3a0] ;  /* 0x0000e800ff027b82 */ /* 0x000e220000000a00 */
[----:B------:R-:W1:Y:S02]  /*0670*/  LDCU UR7, c[0x0][0x394] ;  /* 0x00007280ff0777ac */ /* 0x000e640008000800 */
[----:B-1----:R-:W-:-:S04]  /*0680*/  IMAD R25, R13, UR7, R8 ;  /* 0x000000070d197c24 */ /* 0x002fc8000f8e0208 */
[----:B0-----:R-:W-:-:S05]  /*0690*/  IMAD.WIDE R2, R25, 0x8, R2 ;  /* 0x0000000819027825 */ /* 0x001fca00078e0202 */
[----:B------:R0:W5:Y:S02]  /*06a0*/  LDG.E R4, desc[UR4][R2.64+0x4] ;  /* 0x0000040402047981 */ /* 0x000164000c1e1900 */
[----:B-----5:R-:W-:Y:S01]  /*06b0*/  FMUL R0, R14, R5 ;  /* 0x000000050e007220 */ /* 0x020fe20000400000 */
[----:B------:R-:W-:Y:S03]  /*06c0*/  BSSY B2, `(.L_x_7) ;  /* 0x000000b000027945 */ /* 0x000fe60003800000 */
[----:B------:R-:W-:-:S04]  /*06d0*/  FFMA R5, R15, R22, R0 ;  /* 0x000000160f057223 */ /* 0x000fc80000000000 */
[----:B------:R-:W-:-:S07]  /*06e0*/  FFMA R5, R12, R24, R5 ;  /* 0x000000180c057223 */ /* 0x000fce0000000005 */
.L_x_8:
[----:B------:R-:W-:Y:S01]  /*06f0*/  FSETP.GEU.AND P0, PT, R5, R4, PT ;  /* 0x000000040500720b */ /* 0x000fe20003f0e000 */
[----:B------:R-:W-:-:S12]  /*0700*/  YIELD ;  /* 0x0000000000007946 */ /* 0x000fd80003800000 */
[----:B------:R-:W-:Y:S05]  /*0710*/  @P0 BREAK B2 ;  /* 0x0000000000020942 */ /* 0x000fea0003800000 */
[----:B------:R-:W-:Y:S05]  /*0720*/  @P0 BRA `(.L_x_6) ;  /* 0x00000000001c0947 */ /* 0x000fea0003800000 */
[----:B------:R-:W2:Y:S02]  /*0730*/  ATOMG.E.CAS.STRONG.GPU PT, R25, [R2+0x4], R4, R5 ;  /* 0x00000404021973a9 */ /* 0x000ea400001ee105 */
[-C--:B--2---:R-:W-:Y:S02]  /*0740*/  ISETP.NE.AND P0, PT, R4, R25.reuse, PT ;  /* 0x000000190400720c */ /* 0x084fe40003f05270 */
[----:B------:R-:W-:-:S11]  /*0750*/  MOV R4, R25 ;  /* 0x0000001900047202 */ /* 0x000fd60000000f00 */
[----:B------:R-:W-:Y:S05]  /*0760*/  @P0 BRA `(.L_x_8) ;  /* 0xfffffffc00e00947 */ /* 0x000fea000383ffff */
[----:B------:R-:W-:Y:S05]  /*0770*/  BSYNC B2 ;  /* 0x0000000000027941 */ /* 0x000fea0003800000 */
.L_x_7:
[----:B------:R-:W-:-:S05]  /*0780*/  IMAD.MOV.U32 R5, RZ, RZ, -0xeb37ec ;  /* 0xff14c814ff057424 */ /* 0x000fca00078e00ff */
[----:B------:R1:W-:Y:S02]  /*0790*/  STG.E desc[UR4][R2.64], R5 ;  /* 0x0000000502007986 */ /* 0x0003e4000c101904 */
.L_x_6:
[----:B------:R-:W-:Y:S05]  /*07a0*/  BSYNC B1 ;  /* 0x0000000000017941 */ /* 0x000fea0003800000 */
.L_x_5:
[C---:B------:R-:W-:Y:S01]  /*07b0*/  ISETP.NE.AND P0, PT, R8.reuse, R10, PT ;  /* 0x0000000a0800720c */ /* 0x040fe20003f05270 */
[----:B------:R-:W-:-:S12]  /*07c0*/  VIADD R8, R8, 0x1 ;  /* 0x0000000108087836 */ /* 0x000fd80000000000 */
[----:B------:R-:W-:Y:S05]  /*07d0*/  @P0 BRA `(.L_x_9) ;  /* 0xfffffffc00000947 */ /* 0x000fea000383ffff */
[----:B------:R-:W-:Y:S05]  /*07e0*/  BSYNC B0 ;  /* 0x0000000000007941 */ /* 0x000fea0003800000 */
.L_x_0:
[----:B------:R-:W-:-:S05]  /*07f0*/  VIADD R13, R13, UR6 ;  /* 0x000000060d0d7c36 */ /* 0x000fca0008000000 */
[----:B------:R-:W-:-:S13]  /*0800*/  ISETP.GT.AND P0, PT, R13, R16, PT ;  /* 0x000000100d00720c */ /* 0x000fda0003f04270 */
[----:B------:R-:W-:Y:S05]  /*0810*/  @!P0 BRA `(.L_x_10) ;  /* 0xfffffff800d08947 */ /* 0x000fea000383ffff */
[----:B------:R-:W-:Y:S05]  /*0820*/  EXIT ;  /* 0x000000000000794d */ /* 0x000fea0003800000 */
        .weak           $__internal_0_$__cuda_sm3x_div_rn_noftz_f32_slowpath
        .type           $__internal_0_$__cuda_sm3x_div_rn_noftz_f32_slowpath,@function
        .size           $__internal_0_$__cuda_sm3x_div_rn_noftz_f32_slowpath,(.L_x_23 - $__internal_0_$__cuda_sm3x_div_rn_noftz_f32_slowpath)
$__internal_0_$__cuda_sm3x_div_rn_noftz_f32_slowpath:
[----:B------:R-:W-:Y:S01]  /*0830*/  SHF.R.U32.HI R2, RZ, 0x17, R3 ;  /* 0x00000017ff027819 */ /* 0x000fe20000011603 */
[----:B------:R-:W-:Y:S01]  /*0840*/  BSSY.RECONVERGENT B2, `(.L_x_11) ;  /* 0x0000062000027945 */ /* 0x000fe20003800200 */
[----:B------:R-:W-:Y:S02]  /*0850*/  SHF.R.U32.HI R25, RZ, 0x17, R0 ;  /* 0x00000017ff197819 */ /* 0x000fe40000011600 */
[----:B------:R-:W-:Y:S02]  /*0860*/  LOP3.LUT R2, R2, 0xff, RZ, 0xc0, !PT ;  /* 0x000000ff02027812 */ /* 0x000fe400078ec0ff */
[----:B------:R-:W-:-:S03]  /*0870*/  LOP3.LUT R25, R25, 0xff, RZ, 0xc0, !PT ;  /* 0x000000ff19197812 */ /* 0x000fc600078ec0ff */
[----:B------:R-:W-:Y:S02]  /*0880*/  VIADD R27, R2, 0xffffffff ;  /* 0xffffffff021b7836 */ /* 0x000fe40000000000 */
[----:B------:R-:W-:-:S03]  /*0890*/  VIADD R26, R25, 0xffffffff ;  /* 0xffffffff191a7836 */ /* 0x000fc60000000000 */
[----:B------:R-:W-:-:S04]  /*08a0*/  ISETP.GT.U32.AND P0, PT, R27, 0xfd, PT ;  /* 0x000000fd1b00780c */ /* 0x000fc80003f04070 */
[----:B------:R-:W-:-:S13]  /*08b0*/  ISETP.GT.U32.OR P0, PT, R26, 0xfd, P0 ;  /* 0x000000fd1a00780c */ /* 0x000fda0000704470 */
[----:B------:R-:W-:Y:S01]  /*08c0*/  @!P0 MOV R24, RZ ;  /* 0x000000ff00188202 */ /* 0x000fe20000000f00 */
[----:B------:R-:W-:Y:S06]  /*08d0*/  @!P0 BRA `(.L_x_12) ;  /* 0x00000000005c8947 */ /* 0x000fec0003800000 */
[----:B------:R-:W-:Y:S02]  /*08e0*/  FSETP.GTU.FTZ.AND P0, PT, |R0|, +INF , PT ;  /* 0x7f8000000000780b */ /* 0x000fe40003f1c200 */
[----:B------:R-:W-:-:S04]  /*08f0*/  FSETP.GTU.FTZ.AND P1, PT, |R3|, +INF , PT ;  /* 0x7f8000000300780b */ /* 0x000fc80003f3c200 */
[----:B------:R-:W-:-:S13]  /*0900*/  PLOP3.LUT P0, PT, P0, P1, PT, 0xf8, 0x8f ;  /* 0x00000000008f781c */ /* 0x000fda0000703f70 */
[----:B------:R-:W-:Y:S05]  /*0910*/  @P0 BRA `(.L_x_13) ;  /* 0x00000004004c0947 */ /* 0x000fea0003800000 */
[----:B------:R-:W-:-:S13]  /*0920*/  LOP3.LUT P0, RZ, R3, 0x7fffffff, R0, 0xc8, !PT ;  /* 0x7fffffff03ff7812 */ /* 0x000fda000780c800 */
[----:B------:R-:W-:Y:S05]  /*0930*/  @!P0 BRA `(.L_x_14) ;  /* 0x00000004003c8947 */ /* 0x000fea0003800000 */
[C---:B------:R-:W-:Y:S02]  /*0940*/  FSETP.NEU.FTZ.AND P2, PT, |R0|.reuse, +INF , PT ;  /* 0x7f8000000000780b */ /* 0x040fe40003f5d200 */
[----:B------:R-:W-:Y:S02]  /*0950*/  FSETP.NEU.FTZ.AND P1, PT, |R3|, +INF , PT ;  /* 0x7f8000000300780b */ /* 0x000fe40003f3d200 */
[----:B------:R-:W-:-:S11]  /*0960*/  FSETP.NEU.FTZ.AND P0, PT, |R0|, +INF , PT ;  /* 0x7f8000000000780b */ /* 0x000fd60003f1d200 */
[----:B------:R-:W-:Y:S05]  /*0970*/  @!P1 BRA !P2, `(.L_x_14) ;  /* 0x00000004002c9947 */ /* 0x000fea0005000000 */
[----:B------:R-:W-:-:S04]  /*0980*/  LOP3.LUT P2, RZ, R0, 0x7fffffff, RZ, 0xc0, !PT ;  /* 0x7fffffff00ff7812 */ /* 0x000fc8000784c0ff */
[----:B------:R-:W-:-:S13]  /*0990*/  PLOP3.LUT P1, PT, P1, P2, PT, 0x2f, 0xf2 ;  /* 0x0000000000f2781c */ /* 0x000fda0000f24577 */
[----:B------:R-:W-:Y:S05]  /*09a0*/  @P1 BRA `(.L_x_15) ;  /* 0x0000000400181947 */ /* 0x000fea0003800000 */
[----:B------:R-:W-:-:S04]  /*09b0*/  LOP3.LUT P1, RZ, R3, 0x7fffffff, RZ, 0xc0, !PT ;  /* 0x7fffffff03ff7812 */ /* 0x000fc8000782c0ff */
[----:B------:R-:W-:-:S13]  /*09c0*/  PLOP3.LUT P0, PT, P0, P1, PT, 0x2f, 0xf2 ;  /* 0x0000000000f2781c */ /* 0x000fda0000702577 */
[----:B------:R-:W-:Y:S05]  /*09d0*/  @P0 BRA `(.L_x_16) ;  /* 0x0000000400000947 */ /* 0x000fea0003800000 */
[----:B------:R-:W-:Y:S02]  /*09e0*/  ISETP.GE.AND P0, PT, R26, RZ, PT ;  /* 0x000000ff1a00720c */ /* 0x000fe40003f06270 */
[----:B------:R-:W-:-:S11]  /*09f0*/  ISETP.GE.AND P1, PT, R27, RZ, PT ;  /* 0x000000ff1b00720c */ /* 0x000fd60003f26270 */
[----:B------:R-:W-:Y:S02]  /*0a00*/  @P0 IMAD.MOV.U32 R24, RZ, RZ, RZ ;  /* 0x000000ffff180224 */ /* 0x000fe400078e00ff */
[----:B------:R-:W-:Y:S01]  /*0a10*/  @!P0 FFMA R0, R0, 1.84467440737095516160e+19, RZ ;  /* 0x5f80000000008823 */ /* 0x000fe200000000ff */
[----:B------:R-:W-:Y:S02]  /*0a20*/  @!P0 IMAD.MOV.U32 R24, RZ, RZ, -0x40 ;  /* 0xffffffc0ff188424 */ /* 0x000fe400078e00ff */
[----:B------:R-:W-:Y:S02]  /*0a30*/  @!P1 FFMA R3, R3, 1.84467440737095516160e+19, RZ ;  /* 0x5f80000003039823 */ /* 0x000fe400000000ff */
[----:B------:R-:W-:-:S07]  /*0a40*/  @!P1 VIADD R24, R24, 0x40 ;  /* 0x0000004018189836 */ /* 0x000fce0000000000 */
.L_x_12:
[----:B------:R-:W-:Y:S01]  /*0a50*/  LEA R26, R2, 0xc0800000, 0x17 ;  /* 0xc0800000021a7811 */ /* 0x000fe200078eb8ff */
[----:B------:R-:W-:Y:S01]  /*0a60*/  VIADD R25, R25, 0xffffff81 ;  /* 0xffffff8119197836 */ /* 0x000fe20000000000 */
[----:B------:R-:W-:Y:S03]  /*0a70*/  BSSY.RECONVERGENT B3, `(.L_x_17) ;  /* 0x0000035000037945 */ /* 0x000fe60003800200 */
[----:B------:R-:W-:Y:S02]  /*0a80*/  IMAD.IADD R28, R3, 0x1, -R26 ;  /* 0x00000001031c7824 */ /* 0x000fe400078e0a1a */
[C---:B------:R-:W-:Y:S01]  /*0a90*/  IMAD R0, R25.reuse, -0x800000, R0 ;  /* 0xff80000019007824 */ /* 0x040fe200078e0200 */
[----:B------:R-:W-:Y:S01]  /*0aa0*/  IADD3 R25, PT, PT, R25, 0x7f, -R2 ;  /* 0x0000007f19197810 */ /* 0x000fe20007ffe802 */
[----:B------:R-:W0:Y:S01]  /*0ab0*/  MUFU.RCP R26, R28 ;  /* 0x0000001c001a7308 */ /* 0x000e220000001000 */
[----:B------:R-:W-:-:S02]  /*0ac0*/  FADD.FTZ R27, -R28, -RZ ;  /* 0x800000ff1c1b7221 */ /* 0x000fc40000010100 */
[----:B------:R-:W-:Y:S02]  /*0ad0*/  IADD3 R25, PT, PT, R25, R24, RZ ;  /* 0x0000001819197210 */ /* 0x000fe40007ffe0ff */
[----:B0-----:R-:W-:-:S04]  /*0ae0*/  FFMA R3, R26, R27, 1 ;  /* 0x3f8000001a037423 */ /* 0x001fc8000000001b */
[----:B------:R-:W-:-:S04]  /*0af0*/  FFMA R3, R26, R3, R26 ;  /* 0x000000031a037223 */ /* 0x000fc8000000001a */
[----:B------:R-:W-:-:S04]  /*0b00*/  FFMA R26, R0, R3, RZ ;  /* 0x00000003001a7223 */ /* 0x000fc800000000ff */
[----:B------:R-:W-:-:S04]  /*0b10*/  FFMA R29, R27, R26, R0 ;  /* 0x0000001a1b1d7223 */ /* 0x000fc80000000000 */
[----:B------:R-:W-:-:S04]  /*0b20*/  FFMA R26, R3, R29, R26 ;  /* 0x0000001d031a7223 */ /* 0x000fc8000000001a */
[----:B------:R-:W-:-:S04]  /*0b30*/  FFMA R27, R27, R26, R0 ;  /* 0x0000001a1b1b7223 */ /* 0x000fc80000000000 */
[----:B------:R-:W-:-:S05]  /*0b40*/  FFMA R0, R3, R27, R26 ;  /* 0x0000001b03007223 */ /* 0x000fca000000001a */
[----:B------:R-:W-:-:S04]  /*0b50*/  SHF.R.U32.HI R2, RZ, 0x17, R0 ;  /* 0x00000017ff027819 */ /* 0x000fc80000011600 */
[----:B------:R-:W-:-:S05]  /*0b60*/  LOP3.LUT R2, R2, 0xff, RZ, 0xc0, !PT ;  /* 0x000000ff02027812 */ /* 0x000fca00078ec0ff */
[----:B------:R-:W-:-:S04]  /*0b70*/  IMAD.IADD R2, R2, 0x1, R25 ;  /* 0x0000000102027824 */ /* 0x000fc800078e0219 */
[----:B------:R-:W-:-:S05]  /*0b80*/  VIADD R24, R2, 0xffffffff ;  /* 0xffffffff02187836 */ /* 0x000fca0000000000 */
[----:B------:R-:W-:-:S13]  /*0b90*/  ISETP.GE.U32.AND P0, PT, R24, 0xfe, PT ;  /* 0x000000fe1800780c */ /* 0x000fda0003f06070 */
[----:B------:R-:W-:Y:S05]  /*0ba0*/  @!P0 BRA `(.L_x_18) ;  /* 0x0000000000808947 */ /* 0x000fea0003800000 */
[----:B------:R-:W-:-:S13]  /*0bb0*/  ISETP.GT.AND P0, PT, R2, 0xfe, PT ;  /* 0x000000fe0200780c */ /* 0x000fda0003f04270 */
[----:B------:R-:W-:Y:S05]  /*0bc0*/  @P0 BRA `(.L_x_19) ;  /* 0x00000000006c0947 */ /* 0x000fea0003800000 */
[----:B------:R-:W-:-:S13]  /*0bd0*/  ISETP.GE.AND P0, PT, R2, 0x1, PT ;  /* 0x000000010200780c */ /* 0x000fda0003f06270 */
[----:B------:R-:W-:Y:S05]  /*0be0*/  @P0 BRA `(.L_x_20) ;  /* 0x0000000000740947 */ /* 0x000fea0003800000 */
[----:B------:R-:W-:Y:S02]  /*0bf0*/  ISETP.GE.AND P0, PT, R2, -0x18, PT ;  /* 0xffffffe80200780c */ /* 0x000fe40003f06270 */
[----:B------:R-:W-:-:S11]  /*0c00*/  LOP3.LUT R0, R0, 0x80000000, RZ, 0xc0, !PT ;  /* 0x8000000000007812 */ /* 0x000fd600078ec0ff */
[----:B------:R-:W-:Y:S05]  /*0c10*/  @!P0 BRA `(.L_x_20) ;  /* 0x0000000000688947 */ /* 0x000fea0003800000 */
[CCC-:B------:R-:W-:Y:S01]  /*0c20*/  FFMA.RZ R24, R3.reuse, R27.reuse, R26.reuse ;  /* 0x0000001b03187223 */ /* 0x1c0fe2000000c01a */
[C---:B------:R-:W-:Y:S02]  /*0c30*/  ISETP.NE.AND P2, PT, R2.reuse, RZ, PT ;  /* 0x000000ff0200720c */ /* 0x040fe40003f45270 */
[----:B------:R-:W-:Y:S02]  /*0c40*/  ISETP.NE.AND P1, PT, R2, RZ, PT ;  /* 0x000000ff0200720c */ /* 0x000fe40003f25270 */
[----:B------:R-:W-:Y:S01]  /*0c50*/  LOP3.LUT R25, R24, 0x7fffff, RZ, 0xc0, !PT ;  /* 0x007fffff18197812 */ /* 0x000fe200078ec0ff */
[CCC-:B------:R-:W-:Y:S01]  /*0c60*/  FFMA.RP R24, R3.reuse, R27.reuse, R26.reuse ;  /* 0x0000001b03187223 */ /* 0x1c0fe2000000801a */
[----:B------:R-:W-:Y:S01]  /*0c70*/  FFMA.RM R3, R3, R27, R26 ;  /* 0x0000001b03037223 */ /* 0x000fe2000000401a */
[----:B------:R-:W-:Y:S01]  /*0c80*/  VIADD R26, R2, 0x20 ;  /* 0x00000020021a7836 */ /* 0x000fe20000000000 */
[----:B------:R-:W-:Y:S01]  /*0c90*/  LOP3.LUT R25, R25, 0x800000, RZ, 0xfc, !PT ;  /* 0x0080000019197812 */ /* 0x000fe200078efcff */
[----:B------:R-:W-:-:S02]  /*0ca0*/  IMAD.MOV R2, RZ, RZ, -R2 ;  /* 0x000000ffff027224 */ /* 0x000fc400078e0a02 */
[----:B------:R-:W-:Y:S02]  /*0cb0*/  FSETP.NEU.FTZ.AND P0, PT, R24, R3, PT ;  /* 0x000000031800720b */ /* 0x000fe40003f1d000 */
[----:B------:R-:W-:Y:S02]  /*0cc0*/  SHF.L.U32 R26, R25, R26, RZ ;  /* 0x0000001a191a7219 */ /* 0x000fe400000006ff */
[----:B------:R-:W-:Y:S02]  /*0cd0*/  SEL R2, R2, RZ, P2 ;  /* 0x000000ff02027207 */ /* 0x000fe40001000000 */
[----:B------:R-:W-:Y:S02]  /*0ce0*/  ISETP.NE.AND P1, PT, R26, RZ, P1 ;  /* 0x000000ff1a00720c */ /* 0x000fe40000f25270 */
[----:B------:R-:W-:Y:S02]  /*0cf0*/  SHF.R.U32.HI R2, RZ, R2, R25 ;  /* 0x00000002ff027219 */ /* 0x000fe40000011619 */
[----:B------:R-:W-:-:S02]  /*0d00*/  PLOP3.LUT P0, PT, P0, P1, PT, 0xf8, 0x8f ;  /* 0x00000000008f781c */ /* 0x000fc40000703f70 */
[----:B------:R-:W-:Y:S02]  /*0d10*/  SHF.R.U32.HI R24, RZ, 0x1, R2 ;  /* 0x00000001ff187819 */ /* 0x000fe40000011602 */
[----:B------:R-:W-:-:S04]  /*0d20*/  SEL R3, RZ, 0x1, !P0 ;  /* 0x00000001ff037807 */ /* 0x000fc80004000000 */
[----:B------:R-:W-:-:S04]  /*0d30*/  LOP3.LUT R3, R3, 0x1, R24, 0xf8, !PT ;  /* 0x0000000103037812 */ /* 0x000fc800078ef818 */
[----:B------:R-:W-:-:S04]  /*0d40*/  LOP3.LUT R3, R3, R2, RZ, 0xc0, !PT ;  /* 0x0000000203037212 */ /* 0x000fc800078ec0ff */
[----:B------:R-:W-:-:S04]  /*0d50*/  IADD3 R3, PT, PT, R24, R3, RZ ;  /* 0x0000000318037210 */ /* 0x000fc80007ffe0ff */
[----:B------:R-:W-:Y:S01]  /*0d60*/  LOP3.LUT R0, R3, R0, RZ, 0xfc, !PT ;  /* 0x0000000003007212 */ /* 0x000fe200078efcff */
[----:B------:R-:W-:Y:S06]  /*0d70*/  BRA `(.L_x_20) ;  /* 0x0000000000107947 */ /* 0x000fec0003800000 */
.L_x_19:
[----:B------:R-:W-:-:S04]  /*0d80*/  LOP3.LUT R0, R0, 0x80000000, RZ, 0xc0, !PT ;  /* 0x8000000000007812 */ /* 0x000fc800078ec0ff */
[----:B------:R-:W-:Y:S01]  /*0d90*/  LOP3.LUT R0, R0, 0x7f800000, RZ, 0xfc, !PT ;  /* 0x7f80000000007812 */ /* 0x000fe200078efcff */
[----:B------:R-:W-:Y:S06]  /*0da0*/  BRA `(.L_x_20) ;  /* 0x0000000000047947 */ /* 0x000fec0003800000 */
.L_x_18:
[----:B------:R-:W-:-:S07]  /*0db0*/  IMAD R0, R25, 0x800000, R0 ;  /* 0x0080000019007824 */ /* 0x000fce00078e0200 */
.L_x_20:
[----:B------:R-:W-:Y:S05]  /*0dc0*/  BSYNC.RECONVERGENT B3 ;  /* 0x0000000000037941 */ /* 0x000fea0003800200 */
.L_x_17:
[----:B------:R-:W-:Y:S05]  /*0dd0*/  BRA `(.L_x_21) ;  /* 0x0000000000207947 */ /* 0x000fea0003800000 */
.L_x_16:
[----:B------:R-:W-:-:S04]  /*0de0*/  LOP3.LUT R0, R3, 0x80000000, R0, 0x48, !PT ;  /* 0x8000000003007812 */ /* 0x000fc800078e4800 */
[----:B------:R-:W-:Y:S01]  /*0df0*/  LOP3.LUT R0, R0, 0x7f800000, RZ, 0xfc, !PT ;  /* 0x7f80000000007812 */ /* 0x000fe200078efcff */
[----:B------:R-:W-:Y:S06]  /*0e00*/  BRA `(.L_x_21) ;  /* 0x0000000000147947 */ /* 0x000fec0003800000 */
.L_x_15:
[----:B------:R-:W-:Y:S01]  /*0e10*/  LOP3.LUT R0, R3, 0x80000000, R0, 0x48, !PT ;  /* 0x8000000003007812 */ /* 0x000fe200078e4800 */
[----:B------:R-:W-:Y:S06]  /*0e20*/  BRA `(.L_x_21) ;  /* 0x00000000000c7947 */ /* 0x000fec0003800000 */
.L_x_14:
[----:B------:R-:W0:Y:S01]  /*0e30*/  MUFU.RSQ R0, -QNAN ;  /* 0xffc0000000007908 */ /* 0x000e220000001400 */
[----:B------:R-:W-:Y:S05]  /*0e40*/  BRA `(.L_x_21) ;  /* 0x0000000000047947 */ /* 0x000fea0003800000 */
.L_x_13:
[----:B------:R-:W-:-:S07]  /*0e50*/  FADD.FTZ R0, R0, R3 ;  /* 0x0000000300007221 */ /* 0x000fce0000010000 */
.L_x_21:
[----:B------:R-:W-:Y:S05]  /*0e60*/  BSYNC.RECONVERGENT B2 ;  /* 0x0000000000027941 */ /* 0x000fea0003800200 */
.L_x_11:
[----:B------:R-:W-:Y:S02]  /*0e70*/  IMAD.MOV.U32 R2, RZ, RZ, R5 ;  /* 0x000000ffff027224 */ /* 0x000fe400078e0005 */
[----:B------:R-:W-:-:S04]  /*0e80*/  IMAD.MOV.U32 R3, RZ, RZ, 0x0 ;  /* 0x00000000ff037424 */ /* 0x000fc800078e00ff */
[----:B0-----:R-:W-:Y:S05]  /*0e90*/  RET.REL.NODEC R2 `(_Z15rasterizeKernelPK12VertexDevicePKiiiiP11PixelDevice) ;  /* 0xfffffff002587950 */ /* 0x001fea0003c3ffff */
.L_x_22:
[----:B------:R-:W-:-:S00]  /*0ea0*/  BRA `(.L_x_22) ;  /* 0xfffffffc00fc7947 */ /* 0x000fc0000383ffff */
[----:B------:R-:W-:-:S00]  /*0eb0*/  NOP ;  /* 0x0000000000007918 */ /* 0x000fc00000000000 */
        /* <DEDUP_REMOVED lines=12> */
.L_x_23:


//--------------------- .nv.shared.reserved.0     --------------------------
	.section	.nv.shared.reserved.0,"aw",@nobits
	.weak		__nv_reservedSMEM_offset_0_alias
	.size		__nv_reservedSMEM_offset_0_alias, 0, 64
	.other		__nv_reservedSMEM_offset_0_alias,@"STO_CUDA_RESERVED_SHARED STV_DEFAULT"
__nv_reservedSMEM_offset_0_alias:
	.zero		0
	.zero		64


//--------------------- .nv.constant0._Z15rasterizeKernelPK12VertexDevicePKiiiiP11PixelDevice --------------------------
	.section	.nv.constant0._Z15rasterizeKernelPK12VertexDevicePKiiiiP11PixelDevice,"a",@progbits
	.sectionflags	@""
	.align	4
.nv.constant0._Z15rasterizeKernelPK12VertexDevicePKiiiiP11PixelDevice:
	.zero		936


//--------------------- SYMBOLS --------------------------

	.type		.nv.reservedSmem.offset0,@object
	.size		.nv.reservedSmem.offset0,0x4
